	.headerflags	@"EF_CUDA_TEXMODE_UNIFIED EF_CUDA_64BIT_ADDRESS EF_CUDA_ACCELERATORS EF_CUDA_SM90 EF_CUDA_VIRTUAL_SM(EF_CUDA_SM90)"
	.elftype	@"ET_EXEC"


//--------------------- .nv.info                  --------------------------
	.section	.nv.info,"",@"SHT_CUDA_INFO"
	.align	4


	//----- nvinfo : EIATTR_REGCOUNT
	.align		4
        /*0000*/ 	.byte	0x04, 0x2f
        /*0002*/ 	.short	(.L_1 - .L_0)
	.align		4
.L_0:
        /*0004*/ 	.word	index@(triton_poi_fused__to_copy_39)
        /*0008*/ 	.word	0x0000000a


	//----- nvinfo : EIATTR_MIN_STACK_SIZE
	.align		4
.L_1:
        /*000c*/ 	.byte	0x04, 0x12
        /*000e*/ 	.short	(.L_3 - .L_2)
	.align		4
.L_2:
        /*0010*/ 	.word	index@(triton_poi_fused__to_copy_39)
        /*0014*/ 	.word	0x00000000


	//----- nvinfo : EIATTR_FRAME_SIZE
	.align		4
.L_3:
        /*0018*/ 	.byte	0x04, 0x11
        /*001a*/ 	.short	(.L_5 - .L_4)
	.align		4
.L_4:
        /*001c*/ 	.word	index@(triton_poi_fused__to_copy_39)
        /*0020*/ 	.word	0x00000000


	//----- nvinfo : EIATTR_MIN_STACK_SIZE
	.align		4
.L_5:
        /*0024*/ 	.byte	0x04, 0x12
        /*0026*/ 	.short	(.L_7 - .L_6)
	.align		4
.L_6:
        /*0028*/ 	.word	index@(triton_poi_fused__to_copy_39)
        /*002c*/ 	.word	0x00000000
.L_7:


//--------------------- .nv.info.triton_poi_fused__to_copy_39 --------------------------
	.section	.nv.info.triton_poi_fused__to_copy_39,"",@"SHT_CUDA_INFO"
	.sectionflags	@""
	.align	4


	//----- nvinfo : EIATTR_CUDA_API_VERSION
	.align		4
        /*0000*/ 	.byte	0x04, 0x37
        /*0002*/ 	.short	(.L_9 - .L_8)
.L_8:
        /*0004*/ 	.word	0x0000007c


	//----- nvinfo : EIATTR_KPARAM_INFO
	.align		4
.L_9:
        /*0008*/ 	.byte	0x04, 0x17
        /*000a*/ 	.short	(.L_11 - .L_10)
.L_10:
        /*000c*/ 	.word	0x00000000
        /*0010*/ 	.short	0x0001
        /*0012*/ 	.short	0x0008
        /*0014*/ 	.byte	0x00, 0xf0, 0x11, 0x00


	//----- nvinfo : EIATTR_KPARAM_INFO
	.align		4
.L_11:
        /*0018*/ 	.byte	0x04, 0x17
        /*001a*/ 	.short	(.L_13 - .L_12)
.L_12:
        /*001c*/ 	.word	0x00000000
        /*0020*/ 	.short	0x0000
        /*0022*/ 	.short	0x0000
        /*0024*/ 	.byte	0x00, 0xf4, 0x21, 0x00


	//----- nvinfo : EIATTR_SPARSE_MMA_MASK
	.align		4
.L_13:
        /*0028*/ 	.byte	0x03, 0x50
        /*002a*/ 	.short	0x0000


	//----- nvinfo : EIATTR_MAXREG_COUNT
	.align		4
        /*002c*/ 	.byte	0x03, 0x1b
        /*002e*/ 	.short	0x00ff


	//----- nvinfo : EIATTR_EXIT_INSTR_OFFSETS
	.align		4
        /*0030*/ 	.byte	0x04, 0x1c
        /*0032*/ 	.short	(.L_15 - .L_14)


	//   ....[0]....
.L_14:
        /*0034*/ 	.word	0x00000140


	//   ....[1]....
        /*0038*/ 	.word	0x00000170


	//----- nvinfo : EIATTR_REQNTID
	.align		4
.L_15:
        /*003c*/ 	.byte	0x04, 0x10
        /*003e*/ 	.short	(.L_17 - .L_16)
.L_16:
        /*0040*/ 	.word	0x00000020
        /*0044*/ 	.word	0x00000001
        /*0048*/ 	.word	0x00000001


	//----- nvinfo : EIATTR_CBANK_PARAM_SIZE
	.align		4
.L_17:
        /*004c*/ 	.byte	0x03, 0x19
        /*004e*/ 	.short	0x000c


	//----- nvinfo : EIATTR_PARAM_CBANK
	.align		4
        /*0050*/ 	.byte	0x04, 0x0a
        /*0052*/ 	.short	(.L_19 - .L_18)
	.align		4
.L_18:
        /*0054*/ 	.word	index@(.nv.constant0.triton_poi_fused__to_copy_39)
        /*0058*/ 	.short	0x0210
        /*005a*/ 	.short	0x000c


	//----- nvinfo : EIATTR_SW_WAR
	.align		4
.L_19:
        /*005c*/ 	.byte	0x04, 0x36
        /*005e*/ 	.short	(.L_21 - .L_20)
.L_20:
        /*0060*/ 	.word	0x00000008
.L_21:


//--------------------- .nv.callgraph             --------------------------
	.section	.nv.callgraph,"",@"SHT_CUDA_CALLGRAPH"
	.align	4
	.sectionentsize	8
	.align		4
        /*0000*/ 	.word	0x00000000
	.align		4
        /*0004*/ 	.word	0xffffffff
	.align		4
        /*0008*/ 	.word	0x00000000
	.align		4
        /*000c*/ 	.word	0xfffffffe
	.align		4
        /*0010*/ 	.word	0x00000000
	.align		4
        /*0014*/ 	.word	0xfffffffd
	.align		4
        /*0018*/ 	.word	0x00000000
	.align		4
        /*001c*/ 	.word	0xfffffffc


//--------------------- .text.triton_poi_fused__to_copy_39 --------------------------
	.section	.text.triton_poi_fused__to_copy_39,"ax",@progbits
	.align	128
        .global         triton_poi_fused__to_copy_39
        .type           triton_poi_fused__to_copy_39,@function
        .size           triton_poi_fused__to_copy_39,(.L_x_1 - triton_poi_fused__to_copy_39)
        .other          triton_poi_fused__to_copy_39,@"STO_CUDA_ENTRY STV_DEFAULT"
triton_poi_fused__to_copy_39:
.text.triton_poi_fused__to_copy_39:
[----:B------:R-:W0:Y:S02]  /*0000*/  LDC R1, c[0x0][0x28] ;  /* 0x00000a00ff017b82 */ /* 0x000e240000000800 */
[----:B------:R-:W1:Y:S01]  /*0010*/  S2R R0, SR_TID.X ;  /* 0x0000000000007919 */ /* 0x000e620000002100 */
[----:B------:R-:W2:Y:S01]  /*0020*/  S2R R5, SR_CTAID.X ;  /* 0x0000000000057919 */ /* 0x000ea20000002500 */
[----:B-1----:R-:W-:-:S05]  /*0030*/  IMAD.SHL.U32 R0, R0, 0x2, RZ ;  /* 0x0000000200007824 */ /* 0x002fca00078e00ff */
[----:B------:R-:W-:-:S05]  /*0040*/  LOP3.LUT R0, R0, 0x3e, RZ, 0xc0, !PT ;  /* 0x0000003e00007812 */ /* 0x000fca00078ec0ff */
[----:B--2---:R-:W-:-:S04]  /*0050*/  IMAD R5, R5, 0x40, R0 ;  /* 0x0000004005057824 */ /* 0x004fc800078e0200 */
[C---:B------:R-:W-:Y:S01]  /*0060*/  VIADD R0, R5.reuse, 0x1 ;  /* 0x0000000105007836 */ /* 0x040fe20000000000 */
[----:B------:R-:W-:Y:S02]  /*0070*/  I2FP.F32.S32 R2, R5 ;  /* 0x0000000500027245 */ /* 0x000fe40000201400 */
[----:B------:R-:W-:Y:S02]  /*0080*/  ISETP.GE.AND P0, PT, R5, 0x40, PT ;  /* 0x000000400500780c */ /* 0x000fe40003f06270 */
[----:B------:R-:W-:Y:S01]  /*0090*/  I2FP.F32.S32 R0, R0 ;  /* 0x0000000000007245 */ /* 0x000fe20000201400 */
[----:B------:R-:W-:Y:S02]  /*00a0*/  FMUL R4, R2, 0.23809523880481719971 ;  /* 0x3e73cf3d02047820 */ /* 0x000fe40000400000 */
[----:B------:R-:W1:Y:S02]  /*00b0*/  LDC.64 R2, c[0x0][0x210] ;  /* 0x00008400ff027b82 */ /* 0x000e640000000a00 */
[----:B------:R-:W-:Y:S01]  /*00c0*/  FMUL R0, R0, 0.23809523880481719971 ;  /* 0x3e73cf3d00007820 */ /* 0x000fe20000400000 */
[----:B------:R-:W-:-:S04]  /*00d0*/  FMNMX R4, RZ, R4, !PT ;  /* 0x00000004ff047209 */ /* 0x000fc80007800000 */
[----:B------:R-:W-:Y:S02]  /*00e0*/  FMNMX R0, RZ, R0, !PT ;  /* 0x00000000ff007209 */ /* 0x000fe40007800000 */
[----:B------:R-:W2:Y:S08]  /*00f0*/  F2I.TRUNC.NTZ R4, R4 ;  /* 0x0000000400047305 */ /* 0x000eb0000020f100 */
[----:B------:R-:W3:Y:S01]  /*0100*/  F2I.TRUNC.NTZ R6, R0 ;  /* 0x0000000000067305 */ /* 0x000ee2000020f100 */
[----:B-1----:R-:W-:Y:S01]  /*0110*/  IMAD.WIDE R2, R5, 0x8, R2 ;  /* 0x0000000805027825 */ /* 0x002fe200078e0202 */
[----:B--2---:R-:W-:-:S02]  /*0120*/  SHF.R.S32.HI R5, RZ, 0x1f, R4 ;  /* 0x0000001fff057819 */ /* 0x004fc40000011404 */
[----:B---3--:R-:W-:Y:S01]  /*0130*/  SHF.R.S32.HI R7, RZ, 0x1f, R6 ;  /* 0x0000001fff077819 */ /* 0x008fe20000011406 */
[----:B------:R-:W-:Y:S06]  /*0140*/  @P0 EXIT ;  /* 0x000000000000094d */ /* 0x000fec0003800000 */
[----:B------:R-:W-:Y:S02]  /*0150*/  ULDC.64 UR4, c[0x0][0x208] ;  /* 0x0000820000047ab9 */ /* 0x000fe40000000a00 */
[----:B------:R-:W-:Y:S01]  /*0160*/  STG.E.128 desc[UR4][R2.64], R4 ;  /* 0x0000000402007986 */ /* 0x000fe2000c101d04 */
[----:B------:R-:W-:Y:S05]  /*0170*/  EXIT ;  /* 0x000000000000794d */ /* 0x000fea0003800000 */
.L_x_0:
[----:B------:R-:W-:-:S00]  /*0180*/  BRA `(.L_x_0) ;  /* 0xfffffffc00fc7947 */ /* 0x000fc0000383ffff */
[----:B------:R-:W-:-:S00]  /*0190*/  NOP ;  /* 0x0000000000007918 */ /* 0x000fc00000000000 */
        /* <DEDUP_REMOVED lines=14> */
.L_x_1:


//--------------------- .nv.constant0.triton_poi_fused__to_copy_39 --------------------------
	.section	.nv.constant0.triton_poi_fused__to_copy_39,"a",@progbits
	.sectionflags	@""
	.align	4
.nv.constant0.triton_poi_fused__to_copy_39:
	.zero		540
